//
// Generated by NVIDIA NVVM Compiler
//
// Compiler Build ID: CL-36424714
// Cuda compilation tools, release 13.0, V13.0.88
// Based on NVVM 20.0.0
//

.version 9.0
.target sm_100
.address_size 64

	// .globl	_Z18transposeCoalescedPfS_ii
// _ZZ18transposeCoalescedPfS_iiE4tile has been demoted
// _ZZ24transposeNoBankConflictsPfS_iiE4tile has been demoted

.visible .entry _Z18transposeCoalescedPfS_ii(
	.param .u64 .ptr .align 1 _Z18transposeCoalescedPfS_ii_param_0,
	.param .u64 .ptr .align 1 _Z18transposeCoalescedPfS_ii_param_1,
	.param .u32 _Z18transposeCoalescedPfS_ii_param_2,
	.param .u32 _Z18transposeCoalescedPfS_ii_param_3
)
{
	.reg .b32 	%r<33>;
	.reg .b32 	%f<9>;
	.reg .b64 	%rd<21>;
	// demoted variable
	.shared .align 4 .b8 _ZZ18transposeCoalescedPfS_iiE4tile[4096];
	ld.param.u64 	%rd1, [_Z18transposeCoalescedPfS_ii_param_0];
	ld.param.u64 	%rd2, [_Z18transposeCoalescedPfS_ii_param_1];
	ld.param.u32 	%r1, [_Z18transposeCoalescedPfS_ii_param_2];
	ld.param.u32 	%r2, [_Z18transposeCoalescedPfS_ii_param_3];
	mov.u32 	%r3, %ctaid.x;
	shl.b32 	%r4, %r3, 5;
	mov.u32 	%r5, %tid.x;
	mov.u32 	%r6, %ctaid.y;
	shl.b32 	%r7, %r6, 5;
	mov.u32 	%r8, %tid.y;
	add.s32 	%r9, %r7, %r8;
	add.s32 	%r10, %r4, %r8;
	add.s32 	%r11, %r4, %r5;
	shl.b32 	%r12, %r5, 2;
	mov.u32 	%r13, _ZZ18transposeCoalescedPfS_iiE4tile;
	add.s32 	%r14, %r13, %r12;
	cvta.to.global.u64 	%rd3, %rd2;
	mad.lo.s32 	%r15, %r9, %r1, %r11;
	mul.wide.s32 	%rd4, %r15, 4;
	add.s64 	%rd5, %rd3, %rd4;
	ld.global.f32 	%f1, [%rd5];
	shl.b32 	%r16, %r8, 7;
	add.s32 	%r17, %r14, %r16;
	st.shared.f32 	[%r17], %f1;
	shl.b32 	%r18, %r1, 3;
	add.s32 	%r19, %r15, %r18;
	mul.wide.s32 	%rd6, %r19, 4;
	add.s64 	%rd7, %rd3, %rd6;
	ld.global.f32 	%f2, [%rd7];
	st.shared.f32 	[%r17+1024], %f2;
	shl.b32 	%r20, %r1, 4;
	add.s32 	%r21, %r15, %r20;
	mul.wide.s32 	%rd8, %r21, 4;
	add.s64 	%rd9, %rd3, %rd8;
	ld.global.f32 	%f3, [%rd9];
	st.shared.f32 	[%r17+2048], %f3;
	add.s32 	%r22, %r21, %r18;
	mul.wide.s32 	%rd10, %r22, 4;
	add.s64 	%rd11, %rd3, %rd10;
	ld.global.f32 	%f4, [%rd11];
	st.shared.f32 	[%r17+3072], %f4;
	bar.sync 	0;
	add.s32 	%r23, %r7, %r5;
	mad.lo.s32 	%r24, %r5, 124, %r14;
	cvta.to.global.u64 	%rd12, %rd1;
	shl.b32 	%r25, %r8, 2;
	add.s32 	%r26, %r24, %r25;
	ld.shared.f32 	%f5, [%r26];
	mad.lo.s32 	%r27, %r10, %r2, %r23;
	mul.wide.s32 	%rd13, %r27, 4;
	add.s64 	%rd14, %rd12, %rd13;
	st.global.f32 	[%rd14], %f5;
	ld.shared.f32 	%f6, [%r26+32];
	shl.b32 	%r28, %r2, 3;
	add.s32 	%r29, %r27, %r28;
	mul.wide.s32 	%rd15, %r29, 4;
	add.s64 	%rd16, %rd12, %rd15;
	st.global.f32 	[%rd16], %f6;
	ld.shared.f32 	%f7, [%r26+64];
	shl.b32 	%r30, %r2, 4;
	add.s32 	%r31, %r27, %r30;
	mul.wide.s32 	%rd17, %r31, 4;
	add.s64 	%rd18, %rd12, %rd17;
	st.global.f32 	[%rd18], %f7;
	ld.shared.f32 	%f8, [%r26+96];
	add.s32 	%r32, %r31, %r28;
	mul.wide.s32 	%rd19, %r32, 4;
	add.s64 	%rd20, %rd12, %rd19;
	st.global.f32 	[%rd20], %f8;
	ret;

}
	// .globl	_Z24transposeNoBankConflictsPfS_ii
.visible .entry _Z24transposeNoBankConflictsPfS_ii(
	.param .u64 .ptr .align 1 _Z24transposeNoBankConflictsPfS_ii_param_0,
	.param .u64 .ptr .align 1 _Z24transposeNoBankConflictsPfS_ii_param_1,
	.param .u32 _Z24transposeNoBankConflictsPfS_ii_param_2,
	.param .u32 _Z24transposeNoBankConflictsPfS_ii_param_3
)
{
	.reg .b32 	%r<33>;
	.reg .b32 	%f<9>;
	.reg .b64 	%rd<21>;
	// demoted variable
	.shared .align 4 .b8 _ZZ24transposeNoBankConflictsPfS_iiE4tile[4224];
	ld.param.u64 	%rd1, [_Z24transposeNoBankConflictsPfS_ii_param_0];
	ld.param.u64 	%rd2, [_Z24transposeNoBankConflictsPfS_ii_param_1];
	ld.param.u32 	%r1, [_Z24transposeNoBankConflictsPfS_ii_param_2];
	ld.param.u32 	%r2, [_Z24transposeNoBankConflictsPfS_ii_param_3];
	mov.u32 	%r3, %ctaid.x;
	shl.b32 	%r4, %r3, 5;
	mov.u32 	%r5, %tid.x;
	mov.u32 	%r6, %ctaid.y;
	shl.b32 	%r7, %r6, 5;
	mov.u32 	%r8, %tid.y;
	add.s32 	%r9, %r7, %r8;
	add.s32 	%r10, %r4, %r8;
	add.s32 	%r11, %r4, %r5;
	shl.b32 	%r12, %r5, 2;
	mov.u32 	%r13, _ZZ24transposeNoBankConflictsPfS_iiE4tile;
	add.s32 	%r14, %r13, %r12;
	cvta.to.global.u64 	%rd3, %rd2;
	mad.lo.s32 	%r15, %r9, %r1, %r11;
	mul.wide.s32 	%rd4, %r15, 4;
	add.s64 	%rd5, %rd3, %rd4;
	ld.global.f32 	%f1, [%rd5];
	mad.lo.s32 	%r16, %r8, 132, %r14;
	st.shared.f32 	[%r16], %f1;
	shl.b32 	%r17, %r1, 3;
	add.s32 	%r18, %r15, %r17;
	mul.wide.s32 	%rd6, %r18, 4;
	add.s64 	%rd7, %rd3, %rd6;
	ld.global.f32 	%f2, [%rd7];
	st.shared.f32 	[%r16+1056], %f2;
	shl.b32 	%r19, %r1, 4;
	add.s32 	%r20, %r15, %r19;
	mul.wide.s32 	%rd8, %r20, 4;
	add.s64 	%rd9, %rd3, %rd8;
	ld.global.f32 	%f3, [%rd9];
	st.shared.f32 	[%r16+2112], %f3;
	add.s32 	%r21, %r20, %r17;
	mul.wide.s32 	%rd10, %r21, 4;
	add.s64 	%rd11, %rd3, %rd10;
	ld.global.f32 	%f4, [%rd11];
	st.shared.f32 	[%r16+3168], %f4;
	bar.sync 	0;
	add.s32 	%r22, %r7, %r5;
	shl.b32 	%r23, %r5, 7;
	add.s32 	%r24, %r14, %r23;
	cvta.to.global.u64 	%rd12, %rd1;
	shl.b32 	%r25, %r8, 2;
	add.s32 	%r26, %r24, %r25;
	ld.shared.f32 	%f5, [%r26];
	mad.lo.s32 	%r27, %r10, %r2, %r22;
	mul.wide.s32 	%rd13, %r27, 4;
	add.s64 	%rd14, %rd12, %rd13;
	st.global.f32 	[%rd14], %f5;
	ld.shared.f32 	%f6, [%r26+32];
	shl.b32 	%r28, %r2, 3;
	add.s32 	%r29, %r27, %r28;
	mul.wide.s32 	%rd15, %r29, 4;
	add.s64 	%rd16, %rd12, %rd15;
	st.global.f32 	[%rd16], %f6;
	ld.shared.f32 	%f7, [%r26+64];
	shl.b32 	%r30, %r2, 4;
	add.s32 	%r31, %r27, %r30;
	mul.wide.s32 	%rd17, %r31, 4;
	add.s64 	%rd18, %rd12, %rd17;
	st.global.f32 	[%rd18], %f7;
	ld.shared.f32 	%f8, [%r26+96];
	add.s32 	%r32, %r31, %r28;
	mul.wide.s32 	%rd19, %r32, 4;
	add.s64 	%rd20, %rd12, %rd19;
	st.global.f32 	[%rd20], %f8;
	ret;

}


// ===== COMPILED SASS (sm_100) =====

	.target	sm_100

	.elftype	@"ET_EXEC"


//--------------------- .note.nv.tkinfo           --------------------------
	.section	.note.nv.tkinfo,"",@"SHT_NOTE"
	.sectionflags	@"SHF_NOTE_NV_TKINFO"
	.tkinfo
        /*0018*/ 	.word	0x00000002
        /*0030*/ 	.string	""
        /*0030*/ 	.string	"ptxas"
        /*0030*/ 	.string	"Cuda compilation tools, release 13.0, V13.0.88"
        /*0030*/ 	.string	"Build cuda_13.0.r13.0/compiler.36424714_0"
        /*0030*/ 	.string	"-arch sm_100 -m 64 "



//--------------------- .note.nv.cuinfo           --------------------------
	.section	.note.nv.cuinfo,"",@"SHT_NOTE"
	.sectionflags	@"SHF_NOTE_NV_CUINFO"
        /*0018*/ 	.short	0x0002
        /*001a*/ 	.short	0x0064
        /*001c*/ 	.short	0x0082
	.zero		2


//--------------------- .nv.info                  --------------------------
	.section	.nv.info,"",@"SHT_CUDA_INFO"
	.align	4


	//----- nvinfo : EIATTR_REGCOUNT
	.align		4
        /*0000*/ 	.byte	0x04, 0x2f
        /*0002*/ 	.short	(.L_1 - .L_0)
	.align		4
.L_0:
        /*0004*/ 	.word	index@(_Z18transposeCoalescedPfS_ii)
        /*0008*/ 	.word	0x00000018


	//----- nvinfo : EIATTR_FRAME_SIZE
	.align		4
.L_1:
        /*000c*/ 	.byte	0x04, 0x11
        /*000e*/ 	.short	(.L_3 - .L_2)
	.align		4
.L_2:
        /*0010*/ 	.word	index@(_Z18transposeCoalescedPfS_ii)
        /*0014*/ 	.word	0x00000000


	//----- nvinfo : EIATTR_REGCOUNT
	.align		4
.L_3:
        /*0018*/ 	.byte	0x04, 0x2f
        /*001a*/ 	.short	(.L_5 - .L_4)
	.align		4
.L_4:
        /*001c*/ 	.word	index@(_Z24transposeNoBankConflictsPfS_ii)
        /*0020*/ 	.word	0x00000018


	//----- nvinfo : EIATTR_FRAME_SIZE
	.align		4
.L_5:
        /*0024*/ 	.byte	0x04, 0x11
        /*0026*/ 	.short	(.L_7 - .L_6)
	.align		4
.L_6:
        /*0028*/ 	.word	index@(_Z24transposeNoBankConflictsPfS_ii)
        /*002c*/ 	.word	0x00000000


	//----- nvinfo : EIATTR_MIN_STACK_SIZE
	.align		4
.L_7:
        /*0030*/ 	.byte	0x04, 0x12
        /*0032*/ 	.short	(.L_9 - .L_8)
	.align		4
.L_8:
        /*0034*/ 	.word	index@(_Z24transposeNoBankConflictsPfS_ii)
        /*0038*/ 	.word	0x00000000


	//----- nvinfo : EIATTR_MIN_STACK_SIZE
	.align		4
.L_9:
        /*003c*/ 	.byte	0x04, 0x12
        /*003e*/ 	.short	(.L_11 - .L_10)
	.align		4
.L_10:
        /*0040*/ 	.word	index@(_Z18transposeCoalescedPfS_ii)
        /*0044*/ 	.word	0x00000000
.L_11:


//--------------------- .nv.compat                --------------------------
	.section	.nv.compat,"",@"SHT_CUDA_COMPAT_INFO"
	.align	4
        /*0000*/ 	.byte	0x02, 0x09, 0x00, 0x00, 0x02, 0x02, 0x01, 0x00, 0x02, 0x05, 0x05, 0x00, 0x03, 0x07, 0x01, 0x01
        /*0010*/ 	.byte	0x02, 0x03, 0x00, 0x00, 0x02, 0x06, 0x01, 0x00, 0x04, 0x0b, 0x08, 0x00, 0x09, 0x00, 0x00, 0x00
        /*0020*/ 	.byte	0x00, 0x00, 0x00, 0x00


//--------------------- .nv.info._Z24transposeNoBankConflictsPfS_ii --------------------------
	.section	.nv.info._Z24transposeNoBankConflictsPfS_ii,"",@"SHT_CUDA_INFO"
	.sectionflags	@""
	.align	4


	//----- nvinfo : EIATTR_CUDA_API_VERSION
	.align		4
        /*0000*/ 	.byte	0x04, 0x37
        /*0002*/ 	.short	(.L_13 - .L_12)
.L_12:
        /*0004*/ 	.word	0x00000082


	//----- nvinfo : EIATTR_KPARAM_INFO
	.align		4
.L_13:
        /*0008*/ 	.byte	0x04, 0x17
        /*000a*/ 	.short	(.L_15 - .L_14)
.L_14:
        /*000c*/ 	.word	0x00000000
        /*0010*/ 	.short	0x0003
        /*0012*/ 	.short	0x0014
        /*0014*/ 	.byte	0x00, 0xf0, 0x11, 0x00


	//----- nvinfo : EIATTR_KPARAM_INFO
	.align		4
.L_15:
        /*0018*/ 	.byte	0x04, 0x17
        /*001a*/ 	.short	(.L_17 - .L_16)
.L_16:
        /*001c*/ 	.word	0x00000000
        /*0020*/ 	.short	0x0002
        /*0022*/ 	.short	0x0010
        /*0024*/ 	.byte	0x00, 0xf0, 0x11, 0x00


	//----- nvinfo : EIATTR_KPARAM_INFO
	.align		4
.L_17:
        /*0028*/ 	.byte	0x04, 0x17
        /*002a*/ 	.short	(.L_19 - .L_18)
.L_18:
        /*002c*/ 	.word	0x00000000
        /*0030*/ 	.short	0x0001
        /*0032*/ 	.short	0x0008
        /*0034*/ 	.byte	0x00, 0xf5, 0x21, 0x00


	//----- nvinfo : EIATTR_KPARAM_INFO
	.align		4
.L_19:
        /*0038*/ 	.byte	0x04, 0x17
        /*003a*/ 	.short	(.L_21 - .L_20)
.L_20:
        /*003c*/ 	.word	0x00000000
        /*0040*/ 	.short	0x0000
        /*0042*/ 	.short	0x0000
        /*0044*/ 	.byte	0x00, 0xf5, 0x21, 0x00


	//----- nvinfo : EIATTR_SPARSE_MMA_MASK
	.align		4
.L_21:
        /*0048*/ 	.byte	0x03, 0x50
        /*004a*/ 	.short	0x0000


	//----- nvinfo : EIATTR_MAXREG_COUNT
	.align		4
        /*004c*/ 	.byte	0x03, 0x1b
        /*004e*/ 	.short	0x00ff


	//----- nvinfo : EIATTR_NUM_BARRIERS
	.align		4
        /*0050*/ 	.byte	0x02, 0x4c
        /*0052*/ 	.byte	0x01
	.zero		1


	//----- nvinfo : EIATTR_MERCURY_ISA_VERSION
	.align		4
        /*0054*/ 	.byte	0x03, 0x5f
        /*0056*/ 	.short	0x0101


	//----- nvinfo : EIATTR_VRC_CTA_INIT_COUNT
	.align		4
        /*0058*/ 	.byte	0x02, 0x4a
	.zero		1
	.zero		1


	//----- nvinfo : EIATTR_EXIT_INSTR_OFFSETS
	.align		4
        /*005c*/ 	.byte	0x04, 0x1c
        /*005e*/ 	.short	(.L_23 - .L_22)


	//   ....[0]....
.L_22:
        /*0060*/ 	.word	0x00000360


	//----- nvinfo : EIATTR_CBANK_PARAM_SIZE
	.align		4
.L_23:
        /*0064*/ 	.byte	0x03, 0x19
        /*0066*/ 	.short	0x0018


	//----- nvinfo : EIATTR_PARAM_CBANK
	.align		4
        /*0068*/ 	.byte	0x04, 0x0a
        /*006a*/ 	.short	(.L_25 - .L_24)
	.align		4
.L_24:
        /*006c*/ 	.word	index@(.nv.constant0._Z24transposeNoBankConflictsPfS_ii)
        /*0070*/ 	.short	0x0380
        /*0072*/ 	.short	0x0018


	//----- nvinfo : EIATTR_SW_WAR
	.align		4
.L_25:
        /*0074*/ 	.byte	0x04, 0x36
        /*0076*/ 	.short	(.L_27 - .L_26)
.L_26:
        /*0078*/ 	.word	0x00000008
.L_27:


//--------------------- .nv.info._Z18transposeCoalescedPfS_ii --------------------------
	.section	.nv.info._Z18transposeCoalescedPfS_ii,"",@"SHT_CUDA_INFO"
	.sectionflags	@""
	.align	4


	//----- nvinfo : EIATTR_CUDA_API_VERSION
	.align		4
        /*0000*/ 	.byte	0x04, 0x37
        /*0002*/ 	.short	(.L_29 - .L_28)
.L_28:
        /*0004*/ 	.word	0x00000082


	//----- nvinfo : EIATTR_KPARAM_INFO
	.align		4
.L_29:
        /*0008*/ 	.byte	0x04, 0x17
        /*000a*/ 	.short	(.L_31 - .L_30)
.L_30:
        /*000c*/ 	.word	0x00000000
        /*0010*/ 	.short	0x0003
        /*0012*/ 	.short	0x0014
        /*0014*/ 	.byte	0x00, 0xf0, 0x11, 0x00


	//----- nvinfo : EIATTR_KPARAM_INFO
	.align		4
.L_31:
        /*0018*/ 	.byte	0x04, 0x17
        /*001a*/ 	.short	(.L_33 - .L_32)
.L_32:
        /*001c*/ 	.word	0x00000000
        /*0020*/ 	.short	0x0002
        /*0022*/ 	.short	0x0010
        /*0024*/ 	.byte	0x00, 0xf0, 0x11, 0x00


	//----- nvinfo : EIATTR_KPARAM_INFO
	.align		4
.L_33:
        /*0028*/ 	.byte	0x04, 0x17
        /*002a*/ 	.short	(.L_35 - .L_34)
.L_34:
        /*002c*/ 	.word	0x00000000
        /*0030*/ 	.short	0x0001
        /*0032*/ 	.short	0x0008
        /*0034*/ 	.byte	0x00, 0xf5, 0x21, 0x00


	//----- nvinfo : EIATTR_KPARAM_INFO
	.align		4
.L_35:
        /*0038*/ 	.byte	0x04, 0x17
        /*003a*/ 	.short	(.L_37 - .L_36)
.L_36:
        /*003c*/ 	.word	0x00000000
        /*0040*/ 	.short	0x0000
        /*0042*/ 	.short	0x0000
        /*0044*/ 	.byte	0x00, 0xf5, 0x21, 0x00


	//----- nvinfo : EIATTR_SPARSE_MMA_MASK
	.align		4
.L_37:
        /*0048*/ 	.byte	0x03, 0x50
        /*004a*/ 	.short	0x0000


	//----- nvinfo : EIATTR_MAXREG_COUNT
	.align		4
        /*004c*/ 	.byte	0x03, 0x1b
        /*004e*/ 	.short	0x00ff


	//----- nvinfo : EIATTR_NUM_BARRIERS
	.align		4
        /*0050*/ 	.byte	0x02, 0x4c
        /*0052*/ 	.byte	0x01
	.zero		1


	//----- nvinfo : EIATTR_MERCURY_ISA_VERSION
	.align		4
        /*0054*/ 	.byte	0x03, 0x5f
        /*0056*/ 	.short	0x0101


	//----- nvinfo : EIATTR_VRC_CTA_INIT_COUNT
	.align		4
        /*0058*/ 	.byte	0x02, 0x4a
	.zero		1
	.zero		1


	//----- nvinfo : EIATTR_EXIT_INSTR_OFFSETS
	.align		4
        /*005c*/ 	.byte	0x04, 0x1c
        /*005e*/ 	.short	(.L_39 - .L_38)


	//   ....[0]....
.L_38:
        /*0060*/ 	.word	0x00000360


	//----- nvinfo : EIATTR_CBANK_PARAM_SIZE
	.align		4
.L_39:
        /*0064*/ 	.byte	0x03, 0x19
        /*0066*/ 	.short	0x0018


	//----- nvinfo : EIATTR_PARAM_CBANK
	.align		4
        /*0068*/ 	.byte	0x04, 0x0a
        /*006a*/ 	.short	(.L_41 - .L_40)
	.align		4
.L_40:
        /*006c*/ 	.word	index@(.nv.constant0._Z18transposeCoalescedPfS_ii)
        /*0070*/ 	.short	0x0380
        /*0072*/ 	.short	0x0018


	//----- nvinfo : EIATTR_SW_WAR
	.align		4
.L_41:
        /*0074*/ 	.byte	0x04, 0x36
        /*0076*/ 	.short	(.L_43 - .L_42)
.L_42:
        /*0078*/ 	.word	0x00000008
.L_43:


//--------------------- .nv.callgraph             --------------------------
	.section	.nv.callgraph,"",@"SHT_CUDA_CALLGRAPH"
	.align	4
	.sectionentsize	8
	.align		4
        /*0000*/ 	.word	0x00000000
	.align		4
        /*0004*/ 	.word	0xffffffff
	.align		4
        /*0008*/ 	.word	0x00000000
	.align		4
        /*000c*/ 	.word	0xfffffffe
	.align		4
        /*0010*/ 	.word	0x00000000
	.align		4
        /*0014*/ 	.word	0xfffffffd
	.align		4
        /*0018*/ 	.word	0x00000000
	.align		4
        /*001c*/ 	.word	0xfffffffc


//--------------------- .text._Z24transposeNoBankConflictsPfS_ii --------------------------
	.section	.text._Z24transposeNoBankConflictsPfS_ii,"ax",@progbits
	.align	128
        .global         _Z24transposeNoBankConflictsPfS_ii
        .type           _Z24transposeNoBankConflictsPfS_ii,@function
        .size           _Z24transposeNoBankConflictsPfS_ii,(.L_x_2 - _Z24transposeNoBankConflictsPfS_ii)
        .other          _Z24transposeNoBankConflictsPfS_ii,@"STO_CUDA_ENTRY STV_DEFAULT"
_Z24transposeNoBankConflictsPfS_ii:
.text._Z24transposeNoBankConflictsPfS_ii:
[----:B------:R-:W-:Y:S01]  /*0000*/  LDC R1, c[0x0][0x37c] ;  /* 0x0000df00ff017b82 */ /* 0x000fe20000000800 */
[----:B------:R-:W0:Y:S07]  /*0010*/  S2R R5, SR_CTAID.X ;  /* 0x0000000000057919 */ /* 0x000e2e0000002500 */
[----:B------:R-:W1:Y:S01]  /*0020*/  LDC R8, c[0x0][0x390] ;  /* 0x0000e400ff087b82 */ /* 0x000e620000000800 */
[----:B------:R-:W2:Y:S01]  /*0030*/  LDCU.64 UR6, c[0x0][0x358] ;  /* 0x00006b00ff0677ac */ /* 0x000ea20008000a00 */
[----:B------:R-:W0:Y:S01]  /*0040*/  S2R R0, SR_TID.X ;  /* 0x0000000000007919 */ /* 0x000e220000002100 */
[----:B------:R-:W3:Y:S05]  /*0050*/  S2R R2, SR_TID.Y ;  /* 0x0000000000027919 */ /* 0x000eea0000002200 */
[----:B------:R-:W4:Y:S01]  /*0060*/  LDC.64 R6, c[0x0][0x388] ;  /* 0x0000e200ff067b82 */ /* 0x000f220000000a00 */
[----:B------:R-:W3:Y:S07]  /*0070*/  S2R R3, SR_CTAID.Y ;  /* 0x0000000000037919 */ /* 0x000eee0000002600 */
[----:B------:R-:W5:Y:S01]  /*0080*/  S2UR UR5, SR_CgaCtaId ;  /* 0x00000000000579c3 */ /* 0x000f620000008800 */
[----:B------:R-:W-:-:S07]  /*0090*/  UMOV UR4, 0x400 ;  /* 0x0000040000047882 */ /* 0x000fce0000000000 */
[----:B------:R-:W5:Y:S01]  /*00a0*/  LDC R14, c[0x0][0x394] ;  /* 0x0000e500ff0e7b82 */ /* 0x000f620000000800 */
[----:B0-----:R-:W-:Y:S02]  /*00b0*/  LEA R9, R5, R0, 0x5 ;  /* 0x0000000005097211 */ /* 0x001fe400078e28ff */
[----:B---3--:R-:W-:-:S05]  /*00c0*/  LEA R4, R3, R2, 0x5 ;  /* 0x0000000203047211 */ /* 0x008fca00078e28ff */
[----:B-1----:R-:W-:-:S05]  /*00d0*/  IMAD R9, R4, R8, R9 ;  /* 0x0000000804097224 */ /* 0x002fca00078e0209 */
[CC--:B------:R-:W-:Y:S02]  /*00e0*/  LEA R13, R8.reuse, R9.reuse, 0x4 ;  /* 0x00000009080d7211 */ /* 0x0c0fe400078e20ff */
[C---:B------:R-:W-:Y:S02]  /*00f0*/  LEA R11, R8.reuse, R9, 0x3 ;  /* 0x00000009080b7211 */ /* 0x040fe400078e18ff */
[----:B------:R-:W-:Y:S01]  /*0100*/  LEA R15, R8, R13, 0x3 ;  /* 0x0000000d080f7211 */ /* 0x000fe200078e18ff */
[----:B----4-:R-:W-:-:S04]  /*0110*/  IMAD.WIDE R8, R9, 0x4, R6 ;  /* 0x0000000409087825 */ /* 0x010fc800078e0206 */
[--C-:B------:R-:W-:Y:S02]  /*0120*/  IMAD.WIDE R10, R11, 0x4, R6.reuse ;  /* 0x000000040b0a7825 */ /* 0x100fe400078e0206 */
[----:B--2---:R-:W2:Y:S02]  /*0130*/  LDG.E R8, desc[UR6][R8.64] ;  /* 0x0000000608087981 */ /* 0x004ea4000c1e1900 */
[--C-:B------:R-:W-:Y:S02]  /*0140*/  IMAD.WIDE R12, R13, 0x4, R6.reuse ;  /* 0x000000040d0c7825 */ /* 0x100fe400078e0206 */
[----:B------:R-:W3:Y:S02]  /*0150*/  LDG.E R10, desc[UR6][R10.64] ;  /* 0x000000060a0a7981 */ /* 0x000ee4000c1e1900 */
[----:B------:R-:W-:Y:S02]  /*0160*/  IMAD.WIDE R6, R15, 0x4, R6 ;  /* 0x000000040f067825 */ /* 0x000fe400078e0206 */
[----:B------:R-:W4:Y:S04]  /*0170*/  LDG.E R12, desc[UR6][R12.64] ;  /* 0x000000060c0c7981 */ /* 0x000f28000c1e1900 */
[----:B------:R0:W4:Y:S01]  /*0180*/  LDG.E R4, desc[UR6][R6.64] ;  /* 0x0000000606047981 */ /* 0x000122000c1e1900 */
[----:B-----5:R-:W-:-:S06]  /*0190*/  ULEA UR4, UR5, UR4, 0x18 ;  /* 0x0000000405047291 */ /* 0x020fcc000f8ec0ff */
[----:B------:R-:W-:Y:S01]  /*01a0*/  LEA R15, R0, UR4, 0x2 ;  /* 0x00000004000f7c11 */ /* 0x000fe2000f8e10ff */
[----:B0-----:R-:W0:Y:S04]  /*01b0*/  LDC.64 R6, c[0x0][0x380] ;  /* 0x0000e000ff067b82 */ /* 0x001e280000000a00 */
[----:B------:R-:W-:Y:S01]  /*01c0*/  IMAD R17, R2, 0x84, R15 ;  /* 0x0000008402117824 */ /* 0x000fe200078e020f */
[----:B------:R-:W-:-:S04]  /*01d0*/  LEA R15, R0, R15, 0x7 ;  /* 0x0000000f000f7211 */ /* 0x000fc800078e38ff */
[----:B------:R-:W-:Y:S02]  /*01e0*/  LEA R15, R2, R15, 0x2 ;  /* 0x0000000f020f7211 */ /* 0x000fe400078e10ff */
[----:B------:R-:W-:Y:S02]  /*01f0*/  LEA R2, R5, R2, 0x5 ;  /* 0x0000000205027211 */ /* 0x000fe400078e28ff */
[----:B------:R-:W-:-:S05]  /*0200*/  LEA R3, R3, R0, 0x5 ;  /* 0x0000000003037211 */ /* 0x000fca00078e28ff */
[----:B------:R-:W-:-:S05]  /*0210*/  IMAD R3, R2, R14, R3 ;  /* 0x0000000e02037224 */ /* 0x000fca00078e0203 */
[CC--:B------:R-:W-:Y:S02]  /*0220*/  LEA R9, R14.reuse, R3.reuse, 0x4 ;  /* 0x000000030e097211 */ /* 0x0c0fe400078e20ff */
[C---:B------:R-:W-:Y:S01]  /*0230*/  LEA R5, R14.reuse, R3, 0x3 ;  /* 0x000000030e057211 */ /* 0x040fe200078e18ff */
[--C-:B0-----:R-:W-:Y:S01]  /*0240*/  IMAD.WIDE R2, R3, 0x4, R6.reuse ;  /* 0x0000000403027825 */ /* 0x101fe200078e0206 */
[----:B--2---:R-:W-:Y:S04]  /*0250*/  STS [R17], R8 ;  /* 0x0000000811007388 */ /* 0x004fe80000000800 */
[----:B---3--:R-:W-:Y:S04]  /*0260*/  STS [R17+0x420], R10 ;  /* 0x0004200a11007388 */ /* 0x008fe80000000800 */
[----:B----4-:R-:W-:Y:S04]  /*0270*/  STS [R17+0x840], R12 ;  /* 0x0008400c11007388 */ /* 0x010fe80000000800 */
[----:B------:R0:W-:Y:S01]  /*0280*/  STS [R17+0xc60], R4 ;  /* 0x000c600411007388 */ /* 0x0001e20000000800 */
[----:B------:R-:W-:Y:S06]  /*0290*/  BAR.SYNC.DEFER_BLOCKING 0x0 ;  /* 0x0000000000007b1d */ /* 0x000fec0000010000 */
[----:B------:R-:W1:Y:S04]  /*02a0*/  LDS R11, [R15] ;  /* 0x000000000f0b7984 */ /* 0x000e680000000800 */
[----:B------:R-:W2:Y:S04]  /*02b0*/  LDS R13, [R15+0x20] ;  /* 0x000020000f0d7984 */ /* 0x000ea80000000800 */
[----:B------:R-:W3:Y:S04]  /*02c0*/  LDS R19, [R15+0x40] ;  /* 0x000040000f137984 */ /* 0x000ee80000000800 */
[----:B------:R-:W4:Y:S01]  /*02d0*/  LDS R21, [R15+0x60] ;  /* 0x000060000f157984 */ /* 0x000f220000000800 */
[----:B0-----:R-:W-:Y:S01]  /*02e0*/  LEA R17, R14, R9, 0x3 ;  /* 0x000000090e117211 */ /* 0x001fe200078e18ff */
[----:B------:R-:W-:-:S04]  /*02f0*/  IMAD.WIDE R4, R5, 0x4, R6 ;  /* 0x0000000405047825 */ /* 0x000fc800078e0206 */
[----:B------:R-:W-:-:S04]  /*0300*/  IMAD.WIDE R8, R9, 0x4, R6 ;  /* 0x0000000409087825 */ /* 0x000fc800078e0206 */
[----:B------:R-:W-:Y:S01]  /*0310*/  IMAD.WIDE R6, R17, 0x4, R6 ;  /* 0x0000000411067825 */ /* 0x000fe200078e0206 */
[----:B-1----:R-:W-:Y:S04]  /*0320*/  STG.E desc[UR6][R2.64], R11 ;  /* 0x0000000b02007986 */ /* 0x002fe8000c101906 */
[----:B--2---:R-:W-:Y:S04]  /*0330*/  STG.E desc[UR6][R4.64], R13 ;  /* 0x0000000d04007986 */ /* 0x004fe8000c101906 */
[----:B---3--:R-:W-:Y:S04]  /*0340*/  STG.E desc[UR6][R8.64], R19 ;  /* 0x0000001308007986 */ /* 0x008fe8000c101906 */
[----:B----4-:R-:W-:Y:S01]  /*0350*/  STG.E desc[UR6][R6.64], R21 ;  /* 0x0000001506007986 */ /* 0x010fe2000c101906 */
[----:B------:R-:W-:Y:S05]  /*0360*/  EXIT ;  /* 0x000000000000794d */ /* 0x000fea0003800000 */
.L_x_0:
[----:B------:R-:W-:-:S00]  /*0370*/  BRA `(.L_x_0) ;  /* 0xfffffffc00fc7947 */ /* 0x000fc0000383ffff */
[----:B------:R-:W-:-:S00]  /*0380*/  NOP ;  /* 0x0000000000007918 */ /* 0x000fc00000000000 */
[----:B------:R-:W-:-:S00]  /*0390*/  NOP ;  /* 0x0000000000007918 */ /* 0x000fc00000000000 */
[----:B------:R-:W-:-:S00]  /*03a0*/  NOP ;  /* 0x0000000000007918 */ /* 0x000fc00000000000 */
[----:B------:R-:W-:-:S00]  /*03b0*/  NOP ;  /* 0x0000000000007918 */ /* 0x000fc00000000000 */
[----:B------:R-:W-:-:S00]  /*03c0*/  NOP ;  /* 0x0000000000007918 */ /* 0x000fc00000000000 */
[----:B------:R-:W-:-:S00]  /*03d0*/  NOP ;  /* 0x0000000000007918 */ /* 0x000fc00000000000 */
[----:B------:R-:W-:-:S00]  /*03e0*/  NOP ;  /* 0x0000000000007918 */ /* 0x000fc00000000000 */
[----:B------:R-:W-:-:S00]  /*03f0*/  NOP ;  /* 0x0000000000007918 */ /* 0x000fc00000000000 */
.L_x_2:


//--------------------- .text._Z18transposeCoalescedPfS_ii --------------------------
	.section	.text._Z18transposeCoalescedPfS_ii,"ax",@progbits
	.align	128
        .global         _Z18transposeCoalescedPfS_ii
        .type           _Z18transposeCoalescedPfS_ii,@function
        .size           _Z18transposeCoalescedPfS_ii,(.L_x_3 - _Z18transposeCoalescedPfS_ii)
        .other          _Z18transposeCoalescedPfS_ii,@"STO_CUDA_ENTRY STV_DEFAULT"
_Z18transposeCoalescedPfS_ii:
.text._Z18transposeCoalescedPfS_ii:
        /* <DEDUP_REMOVED lines=27> */
[----:B0-----:R-:W0:Y:S03]  /*01b0*/  LDC.64 R6, c[0x0][0x380] ;  /* 0x0000e000ff067b82 */ /* 0x001e260000000a00 */
[----:B------:R-:W-:Y:S01]  /*01c0*/  LEA R17, R2, R15, 0x7 ;  /* 0x0000000f02117211 */ /* 0x000fe200078e38ff */
[----:B------:R-:W-:-:S05]  /*01d0*/  IMAD R15, R0, 0x7c, R15 ;  /* 0x0000007c000f7824 */ /* 0x000fca00078e020f */
        /* <DEDUP_REMOVED lines=25> */
.L_x_1:
        /* <DEDUP_REMOVED lines=9> */
.L_x_3:


//--------------------- .nv.shared._Z24transposeNoBankConflictsPfS_ii --------------------------
	.section	.nv.shared._Z24transposeNoBankConflictsPfS_ii,"aw",@nobits
	.sectionflags	@""
	.align	4
.nv.shared._Z24transposeNoBankConflictsPfS_ii:
	.zero		5248


//--------------------- .nv.shared.reserved.0     --------------------------
	.section	.nv.shared.reserved.0,"aw",@nobits
	.weak		__nv_reservedSMEM_offset_0_alias
	.size		__nv_reservedSMEM_offset_0_alias, 0, 64
	.other		__nv_reservedSMEM_offset_0_alias,@"STO_CUDA_RESERVED_SHARED STV_DEFAULT"
__nv_reservedSMEM_offset_0_alias:
	.zero		0
	.zero		64


//--------------------- .nv.shared._Z18transposeCoalescedPfS_ii --------------------------
	.section	.nv.shared._Z18transposeCoalescedPfS_ii,"aw",@nobits
	.sectionflags	@""
	.align	4
.nv.shared._Z18transposeCoalescedPfS_ii:
	.zero		5120


//--------------------- .nv.constant0._Z24transposeNoBankConflictsPfS_ii --------------------------
	.section	.nv.constant0._Z24transposeNoBankConflictsPfS_ii,"a",@progbits
	.sectionflags	@""
	.align	4
.nv.constant0._Z24transposeNoBankConflictsPfS_ii:
	.zero		920


//--------------------- .nv.constant0._Z18transposeCoalescedPfS_ii --------------------------
	.section	.nv.constant0._Z18transposeCoalescedPfS_ii,"a",@progbits
	.sectionflags	@""
	.align	4
.nv.constant0._Z18transposeCoalescedPfS_ii:
	.zero		920


//--------------------- SYMBOLS --------------------------

	.type		.nv.reservedSmem.offset0,@object
	.size		.nv.reservedSmem.offset0,0x4
	.type		.nv.reservedSmem.cap,@object
	.size		.nv.reservedSmem.cap,0x4
